//
// Generated by NVIDIA NVVM Compiler
//
// Compiler Build ID: CL-36424714
// Cuda compilation tools, release 13.0, V13.0.88
// Based on NVVM 20.0.0
//

.version 9.0
.target sm_100
.address_size 64

	// .globl	_Z20CheckDimensionKernelv
.extern .func  (.param .b32 func_retval0) vprintf
(
	.param .b64 vprintf_param_0,
	.param .b64 vprintf_param_1
)
;
.global .align 1 .b8 $str[96] = {116, 104, 114, 101, 97, 100, 73, 100, 120, 58, 32, 40, 37, 100, 44, 32, 37, 100, 44, 32, 37, 100, 41, 59, 32, 98, 108, 111, 99, 107, 73, 100, 120, 58, 32, 40, 37, 100, 44, 32, 37, 100, 44, 32, 37, 100, 41, 59, 32, 98, 108, 111, 99, 107, 68, 105, 109, 58, 32, 40, 37, 100, 44, 32, 37, 100, 44, 32, 37, 100, 41, 59, 32, 103, 114, 105, 100, 68, 105, 109, 58, 32, 40, 37, 100, 44, 32, 37, 100, 44, 32, 37, 100, 41, 10};

.visible .entry _Z20CheckDimensionKernelv()
{
	.local .align 16 .b8 	__local_depot0[48];
	.reg .b64 	%SP;
	.reg .b64 	%SPL;
	.reg .b32 	%r<15>;
	.reg .b64 	%rd<5>;

	mov.u64 	%SPL, __local_depot0;
	cvta.local.u64 	%SP, %SPL;
	add.u64 	%rd1, %SP, 0;
	add.u64 	%rd2, %SPL, 0;
	mov.u32 	%r1, %tid.x;
	mov.u32 	%r2, %tid.y;
	mov.u32 	%r3, %tid.z;
	mov.u32 	%r4, %ctaid.x;
	mov.u32 	%r5, %ctaid.y;
	mov.u32 	%r6, %ctaid.z;
	mov.u32 	%r7, %ntid.x;
	mov.u32 	%r8, %ntid.y;
	mov.u32 	%r9, %ntid.z;
	mov.u32 	%r10, %nctaid.x;
	mov.u32 	%r11, %nctaid.y;
	mov.u32 	%r12, %nctaid.z;
	st.local.v4.u32 	[%rd2], {%r1, %r2, %r3, %r4};
	st.local.v4.u32 	[%rd2+16], {%r5, %r6, %r7, %r8};
	st.local.v4.u32 	[%rd2+32], {%r9, %r10, %r11, %r12};
	mov.u64 	%rd3, $str;
	cvta.global.u64 	%rd4, %rd3;
	{ // callseq 0, 0
	.param .b64 param0;
	st.param.b64 	[param0], %rd4;
	.param .b64 param1;
	st.param.b64 	[param1], %rd1;
	.param .b32 retval0;
	call.uni (retval0), 
	vprintf, 
	(
	param0, 
	param1
	);
	ld.param.b32 	%r13, [retval0];
	} // callseq 0
	ret;

}
	// .globl	_Z23SumArraysOnDeviceKernelPKfS0_Pfi
.visible .entry _Z23SumArraysOnDeviceKernelPKfS0_Pfi(
	.param .u64 .ptr .align 1 _Z23SumArraysOnDeviceKernelPKfS0_Pfi_param_0,
	.param .u64 .ptr .align 1 _Z23SumArraysOnDeviceKernelPKfS0_Pfi_param_1,
	.param .u64 .ptr .align 1 _Z23SumArraysOnDeviceKernelPKfS0_Pfi_param_2,
	.param .u32 _Z23SumArraysOnDeviceKernelPKfS0_Pfi_param_3
)
{
	.reg .pred 	%p<2>;
	.reg .b32 	%r<6>;
	.reg .b32 	%f<4>;
	.reg .b64 	%rd<11>;

	ld.param.u64 	%rd1, [_Z23SumArraysOnDeviceKernelPKfS0_Pfi_param_0];
	ld.param.u64 	%rd2, [_Z23SumArraysOnDeviceKernelPKfS0_Pfi_param_1];
	ld.param.u64 	%rd3, [_Z23SumArraysOnDeviceKernelPKfS0_Pfi_param_2];
	ld.param.u32 	%r2, [_Z23SumArraysOnDeviceKernelPKfS0_Pfi_param_3];
	mov.u32 	%r3, %ctaid.x;
	mov.u32 	%r4, %ntid.x;
	mov.u32 	%r5, %tid.x;
	mad.lo.s32 	%r1, %r3, %r4, %r5;
	setp.ge.s32 	%p1, %r1, %r2;
	@%p1 bra 	$L__BB1_2;
	cvta.to.global.u64 	%rd4, %rd1;
	cvta.to.global.u64 	%rd5, %rd2;
	cvta.to.global.u64 	%rd6, %rd3;
	mul.wide.s32 	%rd7, %r1, 4;
	add.s64 	%rd8, %rd4, %rd7;
	ld.global.f32 	%f1, [%rd8];
	add.s64 	%rd9, %rd5, %rd7;
	ld.global.f32 	%f2, [%rd9];
	add.f32 	%f3, %f1, %f2;
	add.s64 	%rd10, %rd6, %rd7;
	st.global.f32 	[%rd10], %f3;
$L__BB1_2:
	ret;

}


// ===== COMPILED SASS (sm_100) =====

	.target	sm_100

	.elftype	@"ET_EXEC"


//--------------------- .note.nv.tkinfo           --------------------------
	.section	.note.nv.tkinfo,"",@"SHT_NOTE"
	.sectionflags	@"SHF_NOTE_NV_TKINFO"
	.tkinfo
        /*0018*/ 	.word	0x00000002
        /*0030*/ 	.string	""
        /*0030*/ 	.string	"ptxas"
        /*0030*/ 	.string	"Cuda compilation tools, release 13.0, V13.0.88"
        /*0030*/ 	.string	"Build cuda_13.0.r13.0/compiler.36424714_0"
        /*0030*/ 	.string	"-arch sm_100 -m 64 "



//--------------------- .note.nv.cuinfo           --------------------------
	.section	.note.nv.cuinfo,"",@"SHT_NOTE"
	.sectionflags	@"SHF_NOTE_NV_CUINFO"
        /*0018*/ 	.short	0x0002
        /*001a*/ 	.short	0x0064
        /*001c*/ 	.short	0x0082
	.zero		2


//--------------------- .nv.info                  --------------------------
	.section	.nv.info,"",@"SHT_CUDA_INFO"
	.align	4


	//----- nvinfo : EIATTR_REGCOUNT
	.align		4
        /*0000*/ 	.byte	0x04, 0x2f
        /*0002*/ 	.short	(.L_2 - .L_1)
	.align		4
.L_1:
        /*0004*/ 	.word	index@(_Z20CheckDimensionKernelv)
        /*0008*/ 	.word	0x00000018


	//----- nvinfo : EIATTR_FRAME_SIZE
	.align		4
.L_2:
        /*000c*/ 	.byte	0x04, 0x11
        /*000e*/ 	.short	(.L_4 - .L_3)
	.align		4
.L_3:
        /*0010*/ 	.word	index@(_Z20CheckDimensionKernelv)
        /*0014*/ 	.word	0x00000030


	//----- nvinfo : EIATTR_REGCOUNT
	.align		4
.L_4:
        /*0018*/ 	.byte	0x04, 0x2f
        /*001a*/ 	.short	(.L_6 - .L_5)
	.align		4
.L_5:
        /*001c*/ 	.word	index@(_Z23SumArraysOnDeviceKernelPKfS0_Pfi)
        /*0020*/ 	.word	0x0000000c


	//----- nvinfo : EIATTR_FRAME_SIZE
	.align		4
.L_6:
        /*0024*/ 	.byte	0x04, 0x11
        /*0026*/ 	.short	(.L_8 - .L_7)
	.align		4
.L_7:
        /*0028*/ 	.word	index@(_Z23SumArraysOnDeviceKernelPKfS0_Pfi)
        /*002c*/ 	.word	0x00000000


	//----- nvinfo : EIATTR_MIN_STACK_SIZE
	.align		4
.L_8:
        /*0030*/ 	.byte	0x04, 0x12
        /*0032*/ 	.short	(.L_10 - .L_9)
	.align		4
.L_9:
        /*0034*/ 	.word	index@(_Z23SumArraysOnDeviceKernelPKfS0_Pfi)
        /*0038*/ 	.word	0x00000000


	//----- nvinfo : EIATTR_MIN_STACK_SIZE
	.align		4
.L_10:
        /*003c*/ 	.byte	0x04, 0x12
        /*003e*/ 	.short	(.L_12 - .L_11)
	.align		4
.L_11:
        /*0040*/ 	.word	index@(_Z20CheckDimensionKernelv)
        /*0044*/ 	.word	0x00000030
.L_12:


//--------------------- .nv.compat                --------------------------
	.section	.nv.compat,"",@"SHT_CUDA_COMPAT_INFO"
	.align	4
        /*0000*/ 	.byte	0x02, 0x09, 0x00, 0x00, 0x02, 0x02, 0x01, 0x00, 0x02, 0x05, 0x05, 0x00, 0x03, 0x07, 0x01, 0x01
        /*0010*/ 	.byte	0x02, 0x03, 0x00, 0x00, 0x02, 0x06, 0x01, 0x00, 0x04, 0x0b, 0x08, 0x00, 0x09, 0x00, 0x00, 0x00
        /*0020*/ 	.byte	0x00, 0x00, 0x00, 0x00


//--------------------- .nv.info._Z23SumArraysOnDeviceKernelPKfS0_Pfi --------------------------
	.section	.nv.info._Z23SumArraysOnDeviceKernelPKfS0_Pfi,"",@"SHT_CUDA_INFO"
	.sectionflags	@""
	.align	4


	//----- nvinfo : EIATTR_CUDA_API_VERSION
	.align		4
        /*0000*/ 	.byte	0x04, 0x37
        /*0002*/ 	.short	(.L_14 - .L_13)
.L_13:
        /*0004*/ 	.word	0x00000082


	//----- nvinfo : EIATTR_KPARAM_INFO
	.align		4
.L_14:
        /*0008*/ 	.byte	0x04, 0x17
        /*000a*/ 	.short	(.L_16 - .L_15)
.L_15:
        /*000c*/ 	.word	0x00000000
        /*0010*/ 	.short	0x0003
        /*0012*/ 	.short	0x0018
        /*0014*/ 	.byte	0x00, 0xf0, 0x11, 0x00


	//----- nvinfo : EIATTR_KPARAM_INFO
	.align		4
.L_16:
        /*0018*/ 	.byte	0x04, 0x17
        /*001a*/ 	.short	(.L_18 - .L_17)
.L_17:
        /*001c*/ 	.word	0x00000000
        /*0020*/ 	.short	0x0002
        /*0022*/ 	.short	0x0010
        /*0024*/ 	.byte	0x00, 0xf5, 0x21, 0x00


	//----- nvinfo : EIATTR_KPARAM_INFO
	.align		4
.L_18:
        /*0028*/ 	.byte	0x04, 0x17
        /*002a*/ 	.short	(.L_20 - .L_19)
.L_19:
        /*002c*/ 	.word	0x00000000
        /*0030*/ 	.short	0x0001
        /*0032*/ 	.short	0x0008
        /*0034*/ 	.byte	0x00, 0xf5, 0x21, 0x00


	//----- nvinfo : EIATTR_KPARAM_INFO
	.align		4
.L_20:
        /*0038*/ 	.byte	0x04, 0x17
        /*003a*/ 	.short	(.L_22 - .L_21)
.L_21:
        /*003c*/ 	.word	0x00000000
        /*0040*/ 	.short	0x0000
        /*0042*/ 	.short	0x0000
        /*0044*/ 	.byte	0x00, 0xf5, 0x21, 0x00


	//----- nvinfo : EIATTR_SPARSE_MMA_MASK
	.align		4
.L_22:
        /*0048*/ 	.byte	0x03, 0x50
        /*004a*/ 	.short	0x0000


	//----- nvinfo : EIATTR_MAXREG_COUNT
	.align		4
        /*004c*/ 	.byte	0x03, 0x1b
        /*004e*/ 	.short	0x00ff


	//----- nvinfo : EIATTR_MERCURY_ISA_VERSION
	.align		4
        /*0050*/ 	.byte	0x03, 0x5f
        /*0052*/ 	.short	0x0101


	//----- nvinfo : EIATTR_VRC_CTA_INIT_COUNT
	.align		4
        /*0054*/ 	.byte	0x02, 0x4a
	.zero		1
	.zero		1


	//----- nvinfo : EIATTR_EXIT_INSTR_OFFSETS
	.align		4
        /*0058*/ 	.byte	0x04, 0x1c
        /*005a*/ 	.short	(.L_24 - .L_23)


	//   ....[0]....
.L_23:
        /*005c*/ 	.word	0x00000070


	//   ....[1]....
        /*0060*/ 	.word	0x00000130


	//----- nvinfo : EIATTR_CBANK_PARAM_SIZE
	.align		4
.L_24:
        /*0064*/ 	.byte	0x03, 0x19
        /*0066*/ 	.short	0x001c


	//----- nvinfo : EIATTR_PARAM_CBANK
	.align		4
        /*0068*/ 	.byte	0x04, 0x0a
        /*006a*/ 	.short	(.L_26 - .L_25)
	.align		4
.L_25:
        /*006c*/ 	.word	index@(.nv.constant0._Z23SumArraysOnDeviceKernelPKfS0_Pfi)
        /*0070*/ 	.short	0x0380
        /*0072*/ 	.short	0x001c


	//----- nvinfo : EIATTR_SW_WAR
	.align		4
.L_26:
        /*0074*/ 	.byte	0x04, 0x36
        /*0076*/ 	.short	(.L_28 - .L_27)
.L_27:
        /*0078*/ 	.word	0x00000008
.L_28:


//--------------------- .nv.info._Z20CheckDimensionKernelv --------------------------
	.section	.nv.info._Z20CheckDimensionKernelv,"",@"SHT_CUDA_INFO"
	.sectionflags	@""
	.align	4


	//----- nvinfo : EIATTR_CUDA_API_VERSION
	.align		4
        /*0000*/ 	.byte	0x04, 0x37
        /*0002*/ 	.short	(.L_30 - .L_29)
.L_29:
        /*0004*/ 	.word	0x00000082


	//----- nvinfo : EIATTR_SPARSE_MMA_MASK
	.align		4
.L_30:
        /*0008*/ 	.byte	0x03, 0x50
        /*000a*/ 	.short	0x0000


	//----- nvinfo : EIATTR_MAXREG_COUNT
	.align		4
        /*000c*/ 	.byte	0x03, 0x1b
        /*000e*/ 	.short	0x00ff


	//----- nvinfo : EIATTR_EXTERNS
	.align		4
        /*0010*/ 	.byte	0x04, 0x0f
        /*0012*/ 	.short	(.L_32 - .L_31)


	//   ....[0]....
	.align		4
.L_31:
        /*0014*/ 	.word	index@(vprintf)


	//----- nvinfo : EIATTR_MERCURY_ISA_VERSION
	.align		4
.L_32:
        /*0018*/ 	.byte	0x03, 0x5f
        /*001a*/ 	.short	0x0101


	//----- nvinfo : EIATTR_VRC_CTA_INIT_COUNT
	.align		4
        /*001c*/ 	.byte	0x02, 0x4a
	.zero		1
	.zero		1


	//----- nvinfo : EIATTR_SYSCALL_OFFSETS
	.align		4
        /*0020*/ 	.byte	0x04, 0x46
        /*0022*/ 	.short	(.L_34 - .L_33)


	//   ....[0]....
.L_33:
        /*0024*/ 	.word	0x000001b0


	//----- nvinfo : EIATTR_EXIT_INSTR_OFFSETS
	.align		4
.L_34:
        /*0028*/ 	.byte	0x04, 0x1c
        /*002a*/ 	.short	(.L_36 - .L_35)


	//   ....[0]....
.L_35:
        /*002c*/ 	.word	0x000001c0


	//----- nvinfo : EIATTR_SW_WAR
	.align		4
.L_36:
        /*0030*/ 	.byte	0x04, 0x36
        /*0032*/ 	.short	(.L_38 - .L_37)
.L_37:
        /*0034*/ 	.word	0x00000008
.L_38:


//--------------------- .nv.callgraph             --------------------------
	.section	.nv.callgraph,"",@"SHT_CUDA_CALLGRAPH"
	.align	4
	.sectionentsize	8
	.align		4
        /*0000*/ 	.word	0x00000000
	.align		4
        /*0004*/ 	.word	0xffffffff
	.align		4
        /*0008*/ 	.word	index@(_Z20CheckDimensionKernelv)
	.align		4
        /*000c*/ 	.word	index@(vprintf)
	.align		4
        /*0010*/ 	.word	0x00000000
	.align		4
        /*0014*/ 	.word	0xfffffffe
	.align		4
        /*0018*/ 	.word	0x00000000
	.align		4
        /*001c*/ 	.word	0xfffffffd
	.align		4
        /*0020*/ 	.word	0x00000000
	.align		4
        /*0024*/ 	.word	0xfffffffc


//--------------------- .nv.constant4             --------------------------
	.section	.nv.constant4,"a",@progbits
	.align	8
	.align		8
.nv.constant4:
        /*0000*/ 	.dword	$str
	.align		8
        /*0008*/ 	.dword	vprintf


//--------------------- .text._Z23SumArraysOnDeviceKernelPKfS0_Pfi --------------------------
	.section	.text._Z23SumArraysOnDeviceKernelPKfS0_Pfi,"ax",@progbits
	.align	128
        .global         _Z23SumArraysOnDeviceKernelPKfS0_Pfi
        .type           _Z23SumArraysOnDeviceKernelPKfS0_Pfi,@function
        .size           _Z23SumArraysOnDeviceKernelPKfS0_Pfi,(.L_x_3 - _Z23SumArraysOnDeviceKernelPKfS0_Pfi)
        .other          _Z23SumArraysOnDeviceKernelPKfS0_Pfi,@"STO_CUDA_ENTRY STV_DEFAULT"
_Z23SumArraysOnDeviceKernelPKfS0_Pfi:
.text._Z23SumArraysOnDeviceKernelPKfS0_Pfi:
[----:B------:R-:W-:Y:S01]  /*0000*/  LDC R1, c[0x0][0x37c] ;  /* 0x0000df00ff017b82 */ /* 0x000fe20000000800 */
[----:B------:R-:W0:Y:S07]  /*0010*/  S2R R0, SR_TID.X ;  /* 0x0000000000007919 */ /* 0x000e2e0000002100 */
[----:B------:R-:W0:Y:S01]  /*0020*/  S2UR UR4, SR_CTAID.X ;  /* 0x00000000000479c3 */ /* 0x000e220000002500 */
[----:B------:R-:W1:Y:S07]  /*0030*/  LDCU UR5, c[0x0][0x398] ;  /* 0x00007300ff0577ac */ /* 0x000e6e0008000800 */
[----:B------:R-:W0:Y:S02]  /*0040*/  LDC R9, c[0x0][0x360] ;  /* 0x0000d800ff097b82 */ /* 0x000e240000000800 */
[----:B0-----:R-:W-:-:S05]  /*0050*/  IMAD R9, R9, UR4, R0 ;  /* 0x0000000409097c24 */ /* 0x001fca000f8e0200 */
[----:B-1----:R-:W-:-:S13]  /*0060*/  ISETP.GE.AND P0, PT, R9, UR5, PT ;  /* 0x0000000509007c0c */ /* 0x002fda000bf06270 */
[----:B------:R-:W-:Y:S05]  /*0070*/  @P0 EXIT ;  /* 0x000000000000094d */ /* 0x000fea0003800000 */
[----:B------:R-:W0:Y:S01]  /*0080*/  LDC.64 R2, c[0x0][0x380] ;  /* 0x0000e000ff027b82 */ /* 0x000e220000000a00 */
[----:B------:R-:W1:Y:S07]  /*0090*/  LDCU.64 UR4, c[0x0][0x358] ;  /* 0x00006b00ff0477ac */ /* 0x000e6e0008000a00 */
[----:B------:R-:W2:Y:S08]  /*00a0*/  LDC.64 R4, c[0x0][0x388] ;  /* 0x0000e200ff047b82 */ /* 0x000eb00000000a00 */
[----:B------:R-:W3:Y:S01]  /*00b0*/  LDC.64 R6, c[0x0][0x390] ;  /* 0x0000e400ff067b82 */ /* 0x000ee20000000a00 */
[----:B0-----:R-:W-:-:S06]  /*00c0*/  IMAD.WIDE R2, R9, 0x4, R2 ;  /* 0x0000000409027825 */ /* 0x001fcc00078e0202 */
[----:B-1----:R-:W4:Y:S01]  /*00d0*/  LDG.E R2, desc[UR4][R2.64] ;  /* 0x0000000402027981 */ /* 0x002f22000c1e1900 */
[----:B--2---:R-:W-:-:S06]  /*00e0*/  IMAD.WIDE R4, R9, 0x4, R4 ;  /* 0x0000000409047825 */ /* 0x004fcc00078e0204 */
[----:B------:R-:W4:Y:S01]  /*00f0*/  LDG.E R5, desc[UR4][R4.64] ;  /* 0x0000000404057981 */ /* 0x000f22000c1e1900 */
[----:B---3--:R-:W-:-:S04]  /*0100*/  IMAD.WIDE R6, R9, 0x4, R6 ;  /* 0x0000000409067825 */ /* 0x008fc800078e0206 */
[----:B----4-:R-:W-:-:S05]  /*0110*/  FADD R9, R2, R5 ;  /* 0x0000000502097221 */ /* 0x010fca0000000000 */
[----:B------:R-:W-:Y:S01]  /*0120*/  STG.E desc[UR4][R6.64], R9 ;  /* 0x0000000906007986 */ /* 0x000fe2000c101904 */
[----:B------:R-:W-:Y:S05]  /*0130*/  EXIT ;  /* 0x000000000000794d */ /* 0x000fea0003800000 */
.L_x_0:
[----:B------:R-:W-:-:S00]  /*0140*/  BRA `(.L_x_0) ;  /* 0xfffffffc00fc7947 */ /* 0x000fc0000383ffff */
[----:B------:R-:W-:-:S00]  /*0150*/  NOP ;  /* 0x0000000000007918 */ /* 0x000fc00000000000 */
        /* <DEDUP_REMOVED lines=10> */
.L_x_3:


//--------------------- .text._Z20CheckDimensionKernelv --------------------------
	.section	.text._Z20CheckDimensionKernelv,"ax",@progbits
	.align	128
        .global         _Z20CheckDimensionKernelv
        .type           _Z20CheckDimensionKernelv,@function
        .size           _Z20CheckDimensionKernelv,(.L_x_4 - _Z20CheckDimensionKernelv)
        .other          _Z20CheckDimensionKernelv,@"STO_CUDA_ENTRY STV_DEFAULT"
_Z20CheckDimensionKernelv:
.text._Z20CheckDimensionKernelv:
[----:B------:R-:W0:Y:S01]  /*0000*/  LDC R1, c[0x0][0x37c] ;  /* 0x0000df00ff017b82 */ /* 0x000e220000000800 */
[----:B------:R-:W1:Y:S01]  /*0010*/  S2R R8, SR_TID.X ;  /* 0x0000000000087919 */ /* 0x000e620000002100 */
[----:B------:R-:W2:Y:S06]  /*0020*/  LDCU UR5, c[0x0][0x2fc] ;  /* 0x00005f80ff0577ac */ /* 0x000eac0008000800 */
[----:B------:R-:W3:Y:S01]  /*0030*/  LDC R14, c[0x0][0x360] ;  /* 0x0000d800ff0e7b82 */ /* 0x000ee20000000800 */
[----:B0-----:R-:W-:Y:S01]  /*0040*/  VIADD R1, R1, 0xffffffd0 ;  /* 0xffffffd001017836 */ /* 0x001fe20000000000 */
[----:B------:R-:W1:Y:S01]  /*0050*/  S2R R9, SR_TID.Y ;  /* 0x0000000000097919 */ /* 0x000e620000002200 */
[----:B------:R-:W-:Y:S01]  /*0060*/  MOV R0, 0x8 ;  /* 0x0000000800007802 */ /* 0x000fe20000000f00 */
[----:B------:R-:W0:Y:S01]  /*0070*/  LDCU UR4, c[0x0][0x2f8] ;  /* 0x00005f00ff0477ac */ /* 0x000e220008000800 */
[----:B------:R-:W1:Y:S03]  /*0080*/  S2R R10, SR_TID.Z ;  /* 0x00000000000a7919 */ /* 0x000e660000002300 */
[----:B------:R-:W3:Y:S01]  /*0090*/  LDC R15, c[0x0][0x364] ;  /* 0x0000d900ff0f7b82 */ /* 0x000ee20000000800 */
[----:B------:R-:W4:Y:S01]  /*00a0*/  LDCU.64 UR6, c[0x4][URZ] ;  /* 0x01000000ff0677ac */ /* 0x000f220008000a00 */
[----:B------:R-:W1:Y:S01]  /*00b0*/  S2R R11, SR_CTAID.X ;  /* 0x00000000000b7919 */ /* 0x000e620000002500 */
[----:B------:R-:W3:Y:S05]  /*00c0*/  S2R R12, SR_CTAID.Y ;  /* 0x00000000000c7919 */ /* 0x000eea0000002600 */
[----:B------:R-:W5:Y:S01]  /*00d0*/  LDC R16, c[0x0][0x368] ;  /* 0x0000da00ff107b82 */ /* 0x000f620000000800 */
[----:B------:R-:W3:Y:S01]  /*00e0*/  S2R R13, SR_CTAID.Z ;  /* 0x00000000000d7919 */ /* 0x000ee20000002700 */
[----:B0-----:R-:W-:-:S06]  /*00f0*/  IADD3 R6, P0, PT, R1, UR4, RZ ;  /* 0x0000000401067c10 */ /* 0x001fcc000ff1e0ff */
[----:B------:R-:W5:Y:S01]  /*0100*/  LDC R17, c[0x0][0x370] ;  /* 0x0000dc00ff117b82 */ /* 0x000f620000000800 */
[----:B----4-:R-:W-:Y:S01]  /*0110*/  IMAD.U32 R4, RZ, RZ, UR6 ;  /* 0x00000006ff047e24 */ /* 0x010fe2000f8e00ff */
[----:B------:R-:W-:Y:S01]  /*0120*/  MOV R5, UR7 ;  /* 0x0000000700057c02 */ /* 0x000fe20008000f00 */
[----:B--2---:R-:W-:-:S05]  /*0130*/  IMAD.X R7, RZ, RZ, UR5, P0 ;  /* 0x00000005ff077e24 */ /* 0x004fca00080e06ff */
[----:B------:R-:W5:Y:S08]  /*0140*/  LDC R18, c[0x0][0x374] ;  /* 0x0000dd00ff127b82 */ /* 0x000f700000000800 */
[----:B------:R-:W5:Y:S01]  /*0150*/  LDC R19, c[0x0][0x378] ;  /* 0x0000de00ff137b82 */ /* 0x000f620000000800 */
[----:B-1----:R0:W-:Y:S07]  /*0160*/  STL.128 [R1], R8 ;  /* 0x0000000801007387 */ /* 0x0021ee0000100c00 */
[----:B------:R0:W1:Y:S01]  /*0170*/  LDC.64 R2, c[0x4][R0] ;  /* 0x0100000000027b82 */ /* 0x0000620000000a00 */
[----:B---3--:R0:W-:Y:S04]  /*0180*/  STL.128 [R1+0x10], R12 ;  /* 0x0000100c01007387 */ /* 0x0081e80000100c00 */
[----:B-----5:R0:W-:Y:S02]  /*0190*/  STL.128 [R1+0x20], R16 ;  /* 0x0000201001007387 */ /* 0x0201e40000100c00 */
[----:B------:R-:W-:-:S07]  /*01a0*/  LEPC R20, `(.L_x_1) ;  /* 0x000000001014794e */ /* 0x000fce0000000000 */
[----:B01----:R-:W-:Y:S05]  /*01b0*/  CALL.ABS.NOINC R2 ;  /* 0x0000000002007343 */ /* 0x003fea0003c00000 */
.L_x_1:
[----:B------:R-:W-:Y:S05]  /*01c0*/  EXIT ;  /* 0x000000000000794d */ /* 0x000fea0003800000 */
.L_x_2:
        /* <DEDUP_REMOVED lines=11> */
.L_x_4:


//--------------------- .nv.global.init           --------------------------
	.section	.nv.global.init,"aw",@progbits
.nv.global.init:
	.type		$str,@object
	.size		$str,(.L_0 - $str)
$str:
        /*0000*/ 	.byte	0x74, 0x68, 0x72, 0x65, 0x61, 0x64, 0x49, 0x64, 0x78, 0x3a, 0x20, 0x28, 0x25, 0x64, 0x2c, 0x20
        /*0010*/ 	.byte	0x25, 0x64, 0x2c, 0x20, 0x25, 0x64, 0x29, 0x3b, 0x20, 0x62, 0x6c, 0x6f, 0x63, 0x6b, 0x49, 0x64
        /*0020*/ 	.byte	0x78, 0x3a, 0x20, 0x28, 0x25, 0x64, 0x2c, 0x20, 0x25, 0x64, 0x2c, 0x20, 0x25, 0x64, 0x29, 0x3b
        /*0030*/ 	.byte	0x20, 0x62, 0x6c, 0x6f, 0x63, 0x6b, 0x44, 0x69, 0x6d, 0x3a, 0x20, 0x28, 0x25, 0x64, 0x2c, 0x20
        /*0040*/ 	.byte	0x25, 0x64, 0x2c, 0x20, 0x25, 0x64, 0x29, 0x3b, 0x20, 0x67, 0x72, 0x69, 0x64, 0x44, 0x69, 0x6d
        /*0050*/ 	.byte	0x3a, 0x20, 0x28, 0x25, 0x64, 0x2c, 0x20, 0x25, 0x64, 0x2c, 0x20, 0x25, 0x64, 0x29, 0x0a, 0x00
.L_0:


//--------------------- .nv.shared.reserved.0     --------------------------
	.section	.nv.shared.reserved.0,"aw",@nobits
	.weak		__nv_reservedSMEM_offset_0_alias
	.size		__nv_reservedSMEM_offset_0_alias, 0, 64
	.other		__nv_reservedSMEM_offset_0_alias,@"STO_CUDA_RESERVED_SHARED STV_DEFAULT"
__nv_reservedSMEM_offset_0_alias:
	.zero		0
	.zero		64


//--------------------- .nv.constant0._Z23SumArraysOnDeviceKernelPKfS0_Pfi --------------------------
	.section	.nv.constant0._Z23SumArraysOnDeviceKernelPKfS0_Pfi,"a",@progbits
	.sectionflags	@""
	.align	4
.nv.constant0._Z23SumArraysOnDeviceKernelPKfS0_Pfi:
	.zero		924


//--------------------- .nv.constant0._Z20CheckDimensionKernelv --------------------------
	.section	.nv.constant0._Z20CheckDimensionKernelv,"a",@progbits
	.sectionflags	@""
	.align	4
.nv.constant0._Z20CheckDimensionKernelv:
	.zero		896


//--------------------- SYMBOLS --------------------------

	.type		.nv.reservedSmem.offset0,@object
	.size		.nv.reservedSmem.offset0,0x4
	.type		vprintf,@function
